	.headerflags	@"EF_CUDA_TEXMODE_UNIFIED EF_CUDA_64BIT_ADDRESS EF_CUDA_ACCELERATORS EF_CUDA_SM90 EF_CUDA_VIRTUAL_SM(EF_CUDA_SM90)"
	.elftype	@"ET_EXEC"


//--------------------- .nv.info                  --------------------------
	.section	.nv.info,"",@"SHT_CUDA_INFO"
	.align	4


	//----- nvinfo : EIATTR_REGCOUNT
	.align		4
        /*0000*/ 	.byte	0x04, 0x2f
        /*0002*/ 	.short	(.L_1 - .L_0)
	.align		4
.L_0:
        /*0004*/ 	.word	index@(triton_poi_fused_add_leaky_relu_0)
        /*0008*/ 	.word	0x0000000c


	//----- nvinfo : EIATTR_MIN_STACK_SIZE
	.align		4
.L_1:
        /*000c*/ 	.byte	0x04, 0x12
        /*000e*/ 	.short	(.L_3 - .L_2)
	.align		4
.L_2:
        /*0010*/ 	.word	index@(triton_poi_fused_add_leaky_relu_0)
        /*0014*/ 	.word	0x00000000


	//----- nvinfo : EIATTR_FRAME_SIZE
	.align		4
.L_3:
        /*0018*/ 	.byte	0x04, 0x11
        /*001a*/ 	.short	(.L_5 - .L_4)
	.align		4
.L_4:
        /*001c*/ 	.word	index@(triton_poi_fused_add_leaky_relu_0)
        /*0020*/ 	.word	0x00000000


	//----- nvinfo : EIATTR_MIN_STACK_SIZE
	.align		4
.L_5:
        /*0024*/ 	.byte	0x04, 0x12
        /*0026*/ 	.short	(.L_7 - .L_6)
	.align		4
.L_6:
        /*0028*/ 	.word	index@(triton_poi_fused_add_leaky_relu_0)
        /*002c*/ 	.word	0x00000000
.L_7:


//--------------------- .nv.info.triton_poi_fused_add_leaky_relu_0 --------------------------
	.section	.nv.info.triton_poi_fused_add_leaky_relu_0,"",@"SHT_CUDA_INFO"
	.sectionflags	@""
	.align	4


	//----- nvinfo : EIATTR_CUDA_API_VERSION
	.align		4
        /*0000*/ 	.byte	0x04, 0x37
        /*0002*/ 	.short	(.L_9 - .L_8)
.L_8:
        /*0004*/ 	.word	0x0000007c


	//----- nvinfo : EIATTR_KPARAM_INFO
	.align		4
.L_9:
        /*0008*/ 	.byte	0x04, 0x17
        /*000a*/ 	.short	(.L_11 - .L_10)
.L_10:
        /*000c*/ 	.word	0x00000000
        /*0010*/ 	.short	0x0003
        /*0012*/ 	.short	0x0018
        /*0014*/ 	.byte	0x00, 0xf0, 0x11, 0x00


	//----- nvinfo : EIATTR_KPARAM_INFO
	.align		4
.L_11:
        /*0018*/ 	.byte	0x04, 0x17
        /*001a*/ 	.short	(.L_13 - .L_12)
.L_12:
        /*001c*/ 	.word	0x00000000
        /*0020*/ 	.short	0x0002
        /*0022*/ 	.short	0x0010
        /*0024*/ 	.byte	0x00, 0xf4, 0x21, 0x00


	//----- nvinfo : EIATTR_KPARAM_INFO
	.align		4
.L_13:
        /*0028*/ 	.byte	0x04, 0x17
        /*002a*/ 	.short	(.L_15 - .L_14)
.L_14:
        /*002c*/ 	.word	0x00000000
        /*0030*/ 	.short	0x0001
        /*0032*/ 	.short	0x0008
        /*0034*/ 	.byte	0x00, 0xf4, 0x21, 0x00


	//----- nvinfo : EIATTR_KPARAM_INFO
	.align		4
.L_15:
        /*0038*/ 	.byte	0x04, 0x17
        /*003a*/ 	.short	(.L_17 - .L_16)
.L_16:
        /*003c*/ 	.word	0x00000000
        /*0040*/ 	.short	0x0000
        /*0042*/ 	.short	0x0000
        /*0044*/ 	.byte	0x00, 0xf4, 0x21, 0x00


	//----- nvinfo : EIATTR_SPARSE_MMA_MASK
	.align		4
.L_17:
        /*0048*/ 	.byte	0x03, 0x50
        /*004a*/ 	.short	0x0000


	//----- nvinfo : EIATTR_MAXREG_COUNT
	.align		4
        /*004c*/ 	.byte	0x03, 0x1b
        /*004e*/ 	.short	0x00ff


	//----- nvinfo : EIATTR_EXIT_INSTR_OFFSETS
	.align		4
        /*0050*/ 	.byte	0x04, 0x1c
        /*0052*/ 	.short	(.L_19 - .L_18)


	//   ....[0]....
.L_18:
        /*0054*/ 	.word	0x000001b0


	//   ....[1]....
        /*0058*/ 	.word	0x000001d0


	//----- nvinfo : EIATTR_REQNTID
	.align		4
.L_19:
        /*005c*/ 	.byte	0x04, 0x10
        /*005e*/ 	.short	(.L_21 - .L_20)
.L_20:
        /*0060*/ 	.word	0x00000020
        /*0064*/ 	.word	0x00000001
        /*0068*/ 	.word	0x00000001


	//----- nvinfo : EIATTR_CBANK_PARAM_SIZE
	.align		4
.L_21:
        /*006c*/ 	.byte	0x03, 0x19
        /*006e*/ 	.short	0x001c


	//----- nvinfo : EIATTR_PARAM_CBANK
	.align		4
        /*0070*/ 	.byte	0x04, 0x0a
        /*0072*/ 	.short	(.L_23 - .L_22)
	.align		4
.L_22:
        /*0074*/ 	.word	index@(.nv.constant0.triton_poi_fused_add_leaky_relu_0)
        /*0078*/ 	.short	0x0210
        /*007a*/ 	.short	0x001c


	//----- nvinfo : EIATTR_SW_WAR
	.align		4
.L_23:
        /*007c*/ 	.byte	0x04, 0x36
        /*007e*/ 	.short	(.L_25 - .L_24)
.L_24:
        /*0080*/ 	.word	0x00000008
.L_25:


//--------------------- .nv.callgraph             --------------------------
	.section	.nv.callgraph,"",@"SHT_CUDA_CALLGRAPH"
	.align	4
	.sectionentsize	8
	.align		4
        /*0000*/ 	.word	0x00000000
	.align		4
        /*0004*/ 	.word	0xffffffff
	.align		4
        /*0008*/ 	.word	0x00000000
	.align		4
        /*000c*/ 	.word	0xfffffffe
	.align		4
        /*0010*/ 	.word	0x00000000
	.align		4
        /*0014*/ 	.word	0xfffffffd
	.align		4
        /*0018*/ 	.word	0x00000000
	.align		4
        /*001c*/ 	.word	0xfffffffc


//--------------------- .text.triton_poi_fused_add_leaky_relu_0 --------------------------
	.section	.text.triton_poi_fused_add_leaky_relu_0,"ax",@progbits
	.align	128
        .global         triton_poi_fused_add_leaky_relu_0
        .type           triton_poi_fused_add_leaky_relu_0,@function
        .size           triton_poi_fused_add_leaky_relu_0,(.L_x_1 - triton_poi_fused_add_leaky_relu_0)
        .other          triton_poi_fused_add_leaky_relu_0,@"STO_CUDA_ENTRY STV_DEFAULT"
triton_poi_fused_add_leaky_relu_0:
.text.triton_poi_fused_add_leaky_relu_0:
[----:B------:R-:W0:Y:S02]  /*0000*/  LDC R1, c[0x0][0x28] ;  /* 0x00000a00ff017b82 */ /* 0x000e240000000800 */
[----:B------:R-:W1:Y:S01]  /*0010*/  S2R R6, SR_TID.X ;  /* 0x0000000000067919 */ /* 0x000e620000002100 */
[----:B------:R-:W2:Y:S01]  /*0020*/  LDC.64 R2, c[0x0][0x210] ;  /* 0x00008400ff027b82 */ /* 0x000ea20000000a00 */
[----:B------:R-:W-:Y:S01]  /*0030*/  IMAD.MOV.U32 R8, RZ, RZ, RZ ;  /* 0x000000ffff087224 */ /* 0x000fe200078e00ff */
[----:B------:R-:W-:Y:S01]  /*0040*/  ULDC.64 UR4, c[0x0][0x208] ;  /* 0x0000820000047ab9 */ /* 0x000fe20000000a00 */
[----:B------:R-:W3:Y:S01]  /*0050*/  S2R R7, SR_CTAID.X ;  /* 0x0000000000077919 */ /* 0x000ee20000002500 */
[----:B------:R-:W-:-:S04]  /*0060*/  ULDC.64 UR6, c[0x0][0x220] ;  /* 0x0000880000067ab9 */ /* 0x000fc80000000a00 */
[----:B------:R-:W4:Y:S01]  /*0070*/  LDC.64 R4, c[0x0][0x218] ;  /* 0x00008600ff047b82 */ /* 0x000f220000000a00 */
[----:B-1----:R-:W-:-:S05]  /*0080*/  LOP3.LUT R0, R6, 0xf, RZ, 0xc0, !PT ;  /* 0x0000000f06007812 */ /* 0x002fca00078ec0ff */
[----:B---3--:R-:W-:-:S05]  /*0090*/  IMAD R0, R7, 0x10, R0 ;  /* 0x0000001007007824 */ /* 0x008fca00078e0200 */
[----:B------:R-:W-:Y:S02]  /*00a0*/  SHF.R.S32.HI R7, RZ, 0x1f, R0 ;  /* 0x0000001fff077819 */ /* 0x000fe40000011400 */
[----:B------:R-:W-:Y:S02]  /*00b0*/  ISETP.GE.AND P0, PT, R0, 0x10, PT ;  /* 0x000000100000780c */ /* 0x000fe40003f06270 */
[----:B------:R-:W-:-:S04]  /*00c0*/  LEA.HI R7, R7, R0, RZ, 0x2 ;  /* 0x0000000007077211 */ /* 0x000fc800078f10ff */
[----:B------:R-:W-:Y:S02]  /*00d0*/  LOP3.LUT R9, R7, 0xfffffffc, RZ, 0xc0, !PT ;  /* 0xfffffffc07097812 */ /* 0x000fe400078ec0ff */
[----:B------:R-:W-:-:S03]  /*00e0*/  SHF.R.S32.HI R7, RZ, 0x2, R7 ;  /* 0x00000002ff077819 */ /* 0x000fc60000011407 */
[----:B------:R-:W-:Y:S02]  /*00f0*/  IMAD.IADD R9, R0, 0x1, -R9 ;  /* 0x0000000100097824 */ /* 0x000fe400078e0a09 */
[----:B--2---:R-:W-:-:S04]  /*0100*/  IMAD.WIDE R2, R7, 0x4, R2 ;  /* 0x0000000407027825 */ /* 0x004fc800078e0202 */
[----:B------:R-:W-:Y:S02]  /*0110*/  IMAD.MOV.U32 R7, RZ, RZ, RZ ;  /* 0x000000ffff077224 */ /* 0x000fe400078e00ff */
[----:B----4-:R-:W-:-:S04]  /*0120*/  IMAD.WIDE R4, R9, 0x4, R4 ;  /* 0x0000000409047825 */ /* 0x010fc800078e0204 */
[----:B------:R-:W2:Y:S04]  /*0130*/  @!P0 LDG.E.EL R7, desc[UR4][R2.64] ;  /* 0x0000000402078981 */ /* 0x000ea8000c2e1900 */
[----:B------:R-:W2:Y:S01]  /*0140*/  @!P0 LDG.E.EL R8, desc[UR4][R4.64] ;  /* 0x0000000404088981 */ /* 0x000ea2000c2e1900 */
[----:B------:R-:W-:Y:S02]  /*0150*/  LOP3.LUT P0, RZ, R6, 0x10, RZ, 0xc0, !PT ;  /* 0x0000001006ff7812 */ /* 0x000fe4000780c0ff */
[----:B------:R-:W-:Y:S02]  /*0160*/  IADD3 R6, P2, R0, UR6, RZ ;  /* 0x0000000600067c10 */ /* 0x000fe4000ff5e0ff */
[----:B------:R-:W-:Y:S02]  /*0170*/  ISETP.LT.AND P0, PT, R0, 0x10, !P0 ;  /* 0x000000100000780c */ /* 0x000fe40004701270 */
[----:B--2---:R-:W-:-:S02]  /*0180*/  FSETP.GT.AND P1, PT, R7, -R8, PT ;  /* 0x800000080700720b */ /* 0x004fc40003f24000 */
[----:B------:R-:W-:Y:S02]  /*0190*/  LEA.HI.X.SX32 R7, R0, UR7, 0x1, P2 ;  /* 0x0000000700077c11 */ /* 0x000fe400090f0eff */
[----:B------:R-:W-:-:S07]  /*01a0*/  SEL R9, RZ, 0x1, !P1 ;  /* 0x00000001ff097807 */ /* 0x000fce0004800000 */
[----:B------:R-:W-:Y:S05]  /*01b0*/  @!P0 EXIT ;  /* 0x000000000000894d */ /* 0x000fea0003800000 */
[----:B------:R-:W-:Y:S01]  /*01c0*/  STG.E.U8 desc[UR4][R6.64], R9 ;  /* 0x0000000906007986 */ /* 0x000fe2000c101104 */
[----:B------:R-:W-:Y:S05]  /*01d0*/  EXIT ;  /* 0x000000000000794d */ /* 0x000fea0003800000 */
.L_x_0:
[----:B------:R-:W-:-:S00]  /*01e0*/  BRA `(.L_x_0) ;  /* 0xfffffffc00fc7947 */ /* 0x000fc0000383ffff */
[----:B------:R-:W-:-:S00]  /*01f0*/  NOP ;  /* 0x0000000000007918 */ /* 0x000fc00000000000 */
        /* <DEDUP_REMOVED lines=8> */
.L_x_1:


//--------------------- .nv.constant0.triton_poi_fused_add_leaky_relu_0 --------------------------
	.section	.nv.constant0.triton_poi_fused_add_leaky_relu_0,"a",@progbits
	.sectionflags	@""
	.align	4
.nv.constant0.triton_poi_fused_add_leaky_relu_0:
	.zero		556
